//
// Generated by NVIDIA NVVM Compiler
//
// Compiler Build ID: CL-36424714
// Cuda compilation tools, release 13.0, V13.0.88
// Based on NVVM 20.0.0
//

.version 9.0
.target sm_100
.address_size 64

	// .globl	_Z6matMulPfS_S_i
// _ZZ6matMulPfS_S_iE1M has been demoted
// _ZZ6matMulPfS_S_iE1N has been demoted

.visible .entry _Z6matMulPfS_S_i(
	.param .u64 .ptr .align 1 _Z6matMulPfS_S_i_param_0,
	.param .u64 .ptr .align 1 _Z6matMulPfS_S_i_param_1,
	.param .u64 .ptr .align 1 _Z6matMulPfS_S_i_param_2,
	.param .u32 _Z6matMulPfS_S_i_param_3
)
{
	.reg .pred 	%p<3>;
	.reg .b32 	%r<43>;
	.reg .b32 	%f<55>;
	.reg .b64 	%rd<17>;
	// demoted variable
	.shared .align 4 .b8 _ZZ6matMulPfS_S_iE1M[256];
	// demoted variable
	.shared .align 4 .b8 _ZZ6matMulPfS_S_iE1N[256];
	ld.param.u64 	%rd3, [_Z6matMulPfS_S_i_param_0];
	ld.param.u64 	%rd4, [_Z6matMulPfS_S_i_param_1];
	ld.param.u64 	%rd5, [_Z6matMulPfS_S_i_param_2];
	ld.param.u32 	%r21, [_Z6matMulPfS_S_i_param_3];
	mov.u32 	%r22, %ctaid.y;
	mov.u32 	%r23, %ntid.y;
	mov.u32 	%r1, %tid.y;
	mad.lo.s32 	%r2, %r22, %r23, %r1;
	mov.u32 	%r24, %ctaid.x;
	mov.u32 	%r25, %ntid.x;
	mul.lo.s32 	%r26, %r25, %r24;
	shl.b32 	%r27, %r26, 1;
	mov.u32 	%r3, %tid.x;
	add.s32 	%r4, %r27, %r3;
	setp.lt.s32 	%p1, %r21, 8;
	mov.f32 	%f53, 0f00000000;
	mov.f32 	%f54, %f53;
	@%p1 bra 	$L__BB0_3;
	cvta.to.global.u64 	%rd1, %rd4;
	cvta.to.global.u64 	%rd2, %rd3;
	shl.b32 	%r28, %r1, 5;
	mov.u32 	%r29, _ZZ6matMulPfS_S_iE1M;
	add.s32 	%r5, %r29, %r28;
	shl.b32 	%r30, %r3, 2;
	add.s32 	%r6, %r5, %r30;
	mov.u32 	%r31, _ZZ6matMulPfS_S_iE1N;
	add.s32 	%r8, %r31, %r30;
	add.s32 	%r7, %r8, %r28;
	shr.s32 	%r32, %r21, 31;
	shr.u32 	%r33, %r32, 29;
	add.s32 	%r34, %r21, %r33;
	shr.s32 	%r35, %r34, 3;
	neg.s32 	%r42, %r35;
	mad.lo.s32 	%r41, %r21, %r2, %r3;
	add.s32 	%r36, %r4, 4;
	mad.lo.s32 	%r40, %r21, %r36, %r1;
	mad.lo.s32 	%r39, %r21, %r4, %r1;
	mov.f32 	%f54, 0f00000000;
	mov.f32 	%f53, %f54;
$L__BB0_2:
	add.s32 	%r37, %r41, 4;
	mul.wide.u32 	%rd6, %r41, 4;
	add.s64 	%rd7, %rd2, %rd6;
	ld.global.f32 	%f9, [%rd7];
	st.shared.f32 	[%r6], %f9;
	mul.wide.u32 	%rd8, %r39, 4;
	add.s64 	%rd9, %rd1, %rd8;
	ld.global.f32 	%f10, [%rd9];
	st.shared.f32 	[%r7], %f10;
	mul.wide.u32 	%rd10, %r37, 4;
	add.s64 	%rd11, %rd2, %rd10;
	ld.global.f32 	%f11, [%rd11];
	st.shared.f32 	[%r6+16], %f11;
	mul.wide.u32 	%rd12, %r40, 4;
	add.s64 	%rd13, %rd1, %rd12;
	ld.global.f32 	%f12, [%rd13];
	st.shared.f32 	[%r7+16], %f12;
	bar.sync 	0;
	ld.shared.f32 	%f13, [%r5];
	ld.shared.f32 	%f14, [%r8];
	fma.rn.f32 	%f15, %f13, %f14, %f53;
	ld.shared.f32 	%f16, [%r8+16];
	fma.rn.f32 	%f17, %f13, %f16, %f54;
	ld.shared.f32 	%f18, [%r5+4];
	ld.shared.f32 	%f19, [%r8+32];
	fma.rn.f32 	%f20, %f18, %f19, %f15;
	ld.shared.f32 	%f21, [%r8+48];
	fma.rn.f32 	%f22, %f18, %f21, %f17;
	ld.shared.f32 	%f23, [%r5+8];
	ld.shared.f32 	%f24, [%r8+64];
	fma.rn.f32 	%f25, %f23, %f24, %f20;
	ld.shared.f32 	%f26, [%r8+80];
	fma.rn.f32 	%f27, %f23, %f26, %f22;
	ld.shared.f32 	%f28, [%r5+12];
	ld.shared.f32 	%f29, [%r8+96];
	fma.rn.f32 	%f30, %f28, %f29, %f25;
	ld.shared.f32 	%f31, [%r8+112];
	fma.rn.f32 	%f32, %f28, %f31, %f27;
	ld.shared.f32 	%f33, [%r5+16];
	ld.shared.f32 	%f34, [%r8+128];
	fma.rn.f32 	%f35, %f33, %f34, %f30;
	ld.shared.f32 	%f36, [%r8+144];
	fma.rn.f32 	%f37, %f33, %f36, %f32;
	ld.shared.f32 	%f38, [%r5+20];
	ld.shared.f32 	%f39, [%r8+160];
	fma.rn.f32 	%f40, %f38, %f39, %f35;
	ld.shared.f32 	%f41, [%r8+176];
	fma.rn.f32 	%f42, %f38, %f41, %f37;
	ld.shared.f32 	%f43, [%r5+24];
	ld.shared.f32 	%f44, [%r8+192];
	fma.rn.f32 	%f45, %f43, %f44, %f40;
	ld.shared.f32 	%f46, [%r8+208];
	fma.rn.f32 	%f47, %f43, %f46, %f42;
	ld.shared.f32 	%f48, [%r5+28];
	ld.shared.f32 	%f49, [%r8+224];
	fma.rn.f32 	%f53, %f48, %f49, %f45;
	ld.shared.f32 	%f50, [%r8+240];
	fma.rn.f32 	%f54, %f48, %f50, %f47;
	bar.sync 	0;
	add.s32 	%r42, %r42, 1;
	setp.ne.s32 	%p2, %r42, 0;
	add.s32 	%r41, %r41, 8;
	add.s32 	%r40, %r40, 8;
	add.s32 	%r39, %r39, 8;
	@%p2 bra 	$L__BB0_2;
$L__BB0_3:
	cvta.to.global.u64 	%rd14, %rd5;
	mad.lo.s32 	%r38, %r21, %r2, %r4;
	mul.wide.s32 	%rd15, %r38, 4;
	add.s64 	%rd16, %rd14, %rd15;
	st.global.f32 	[%rd16], %f53;
	st.global.f32 	[%rd16+16], %f54;
	ret;

}


// ===== COMPILED SASS (sm_100) =====

	.target	sm_100

	.elftype	@"ET_EXEC"


//--------------------- .note.nv.tkinfo           --------------------------
	.section	.note.nv.tkinfo,"",@"SHT_NOTE"
	.sectionflags	@"SHF_NOTE_NV_TKINFO"
	.tkinfo
        /*0018*/ 	.word	0x00000002
        /*0030*/ 	.string	""
        /*0030*/ 	.string	"ptxas"
        /*0030*/ 	.string	"Cuda compilation tools, release 13.0, V13.0.88"
        /*0030*/ 	.string	"Build cuda_13.0.r13.0/compiler.36424714_0"
        /*0030*/ 	.string	"-arch sm_100 -m 64 "



//--------------------- .note.nv.cuinfo           --------------------------
	.section	.note.nv.cuinfo,"",@"SHT_NOTE"
	.sectionflags	@"SHF_NOTE_NV_CUINFO"
        /*0018*/ 	.short	0x0002
        /*001a*/ 	.short	0x0064
        /*001c*/ 	.short	0x0082
	.zero		2


//--------------------- .nv.info                  --------------------------
	.section	.nv.info,"",@"SHT_CUDA_INFO"
	.align	4


	//----- nvinfo : EIATTR_REGCOUNT
	.align		4
        /*0000*/ 	.byte	0x04, 0x2f
        /*0002*/ 	.short	(.L_1 - .L_0)
	.align		4
.L_0:
        /*0004*/ 	.word	index@(_Z6matMulPfS_S_i)
        /*0008*/ 	.word	0x00000020


	//----- nvinfo : EIATTR_FRAME_SIZE
	.align		4
.L_1:
        /*000c*/ 	.byte	0x04, 0x11
        /*000e*/ 	.short	(.L_3 - .L_2)
	.align		4
.L_2:
        /*0010*/ 	.word	index@(_Z6matMulPfS_S_i)
        /*0014*/ 	.word	0x00000000


	//----- nvinfo : EIATTR_MIN_STACK_SIZE
	.align		4
.L_3:
        /*0018*/ 	.byte	0x04, 0x12
        /*001a*/ 	.short	(.L_5 - .L_4)
	.align		4
.L_4:
        /*001c*/ 	.word	index@(_Z6matMulPfS_S_i)
        /*0020*/ 	.word	0x00000000
.L_5:


//--------------------- .nv.compat                --------------------------
	.section	.nv.compat,"",@"SHT_CUDA_COMPAT_INFO"
	.align	4
        /*0000*/ 	.byte	0x02, 0x09, 0x00, 0x00, 0x02, 0x02, 0x01, 0x00, 0x02, 0x05, 0x05, 0x00, 0x03, 0x07, 0x01, 0x01
        /*0010*/ 	.byte	0x02, 0x03, 0x00, 0x00, 0x02, 0x06, 0x01, 0x00, 0x04, 0x0b, 0x08, 0x00, 0x09, 0x00, 0x00, 0x00
        /*0020*/ 	.byte	0x00, 0x00, 0x00, 0x00


//--------------------- .nv.info._Z6matMulPfS_S_i --------------------------
	.section	.nv.info._Z6matMulPfS_S_i,"",@"SHT_CUDA_INFO"
	.sectionflags	@""
	.align	4


	//----- nvinfo : EIATTR_CUDA_API_VERSION
	.align		4
        /*0000*/ 	.byte	0x04, 0x37
        /*0002*/ 	.short	(.L_7 - .L_6)
.L_6:
        /*0004*/ 	.word	0x00000082


	//----- nvinfo : EIATTR_KPARAM_INFO
	.align		4
.L_7:
        /*0008*/ 	.byte	0x04, 0x17
        /*000a*/ 	.short	(.L_9 - .L_8)
.L_8:
        /*000c*/ 	.word	0x00000000
        /*0010*/ 	.short	0x0003
        /*0012*/ 	.short	0x0018
        /*0014*/ 	.byte	0x00, 0xf0, 0x11, 0x00


	//----- nvinfo : EIATTR_KPARAM_INFO
	.align		4
.L_9:
        /*0018*/ 	.byte	0x04, 0x17
        /*001a*/ 	.short	(.L_11 - .L_10)
.L_10:
        /*001c*/ 	.word	0x00000000
        /*0020*/ 	.short	0x0002
        /*0022*/ 	.short	0x0010
        /*0024*/ 	.byte	0x00, 0xf5, 0x21, 0x00


	//----- nvinfo : EIATTR_KPARAM_INFO
	.align		4
.L_11:
        /*0028*/ 	.byte	0x04, 0x17
        /*002a*/ 	.short	(.L_13 - .L_12)
.L_12:
        /*002c*/ 	.word	0x00000000
        /*0030*/ 	.short	0x0001
        /*0032*/ 	.short	0x0008
        /*0034*/ 	.byte	0x00, 0xf5, 0x21, 0x00


	//----- nvinfo : EIATTR_KPARAM_INFO
	.align		4
.L_13:
        /*0038*/ 	.byte	0x04, 0x17
        /*003a*/ 	.short	(.L_15 - .L_14)
.L_14:
        /*003c*/ 	.word	0x00000000
        /*0040*/ 	.short	0x0000
        /*0042*/ 	.short	0x0000
        /*0044*/ 	.byte	0x00, 0xf5, 0x21, 0x00


	//----- nvinfo : EIATTR_SPARSE_MMA_MASK
	.align		4
.L_15:
        /*0048*/ 	.byte	0x03, 0x50
        /*004a*/ 	.short	0x0000


	//----- nvinfo : EIATTR_MAXREG_COUNT
	.align		4
        /*004c*/ 	.byte	0x03, 0x1b
        /*004e*/ 	.short	0x00ff


	//----- nvinfo : EIATTR_NUM_BARRIERS
	.align		4
        /*0050*/ 	.byte	0x02, 0x4c
        /*0052*/ 	.byte	0x01
	.zero		1


	//----- nvinfo : EIATTR_MERCURY_ISA_VERSION
	.align		4
        /*0054*/ 	.byte	0x03, 0x5f
        /*0056*/ 	.short	0x0101


	//----- nvinfo : EIATTR_VRC_CTA_INIT_COUNT
	.align		4
        /*0058*/ 	.byte	0x02, 0x4a
	.zero		1
	.zero		1


	//----- nvinfo : EIATTR_EXIT_INSTR_OFFSETS
	.align		4
        /*005c*/ 	.byte	0x04, 0x1c
        /*005e*/ 	.short	(.L_17 - .L_16)


	//   ....[0]....
.L_16:
        /*0060*/ 	.word	0x00001ae0


	//----- nvinfo : EIATTR_CBANK_PARAM_SIZE
	.align		4
.L_17:
        /*0064*/ 	.byte	0x03, 0x19
        /*0066*/ 	.short	0x001c


	//----- nvinfo : EIATTR_PARAM_CBANK
	.align		4
        /*0068*/ 	.byte	0x04, 0x0a
        /*006a*/ 	.short	(.L_19 - .L_18)
	.align		4
.L_18:
        /*006c*/ 	.word	index@(.nv.constant0._Z6matMulPfS_S_i)
        /*0070*/ 	.short	0x0380
        /*0072*/ 	.short	0x001c


	//----- nvinfo : EIATTR_SW_WAR
	.align		4
.L_19:
        /*0074*/ 	.byte	0x04, 0x36
        /*0076*/ 	.short	(.L_21 - .L_20)
.L_20:
        /*0078*/ 	.word	0x00000008
.L_21:


//--------------------- .nv.callgraph             --------------------------
	.section	.nv.callgraph,"",@"SHT_CUDA_CALLGRAPH"
	.align	4
	.sectionentsize	8
	.align		4
        /*0000*/ 	.word	0x00000000
	.align		4
        /*0004*/ 	.word	0xffffffff
	.align		4
        /*0008*/ 	.word	0x00000000
	.align		4
        /*000c*/ 	.word	0xfffffffe
	.align		4
        /*0010*/ 	.word	0x00000000
	.align		4
        /*0014*/ 	.word	0xfffffffd
	.align		4
        /*0018*/ 	.word	0x00000000
	.align		4
        /*001c*/ 	.word	0xfffffffc


//--------------------- .text._Z6matMulPfS_S_i    --------------------------
	.section	.text._Z6matMulPfS_S_i,"ax",@progbits
	.align	128
        .global         _Z6matMulPfS_S_i
        .type           _Z6matMulPfS_S_i,@function
        .size           _Z6matMulPfS_S_i,(.L_x_6 - _Z6matMulPfS_S_i)
        .other          _Z6matMulPfS_S_i,@"STO_CUDA_ENTRY STV_DEFAULT"
_Z6matMulPfS_S_i:
.text._Z6matMulPfS_S_i:
[----:B------:R-:W-:Y:S01]  /*0000*/  LDC R1, c[0x0][0x37c] ;  /* 0x0000df00ff017b82 */ /* 0x000fe20000000800 */
[----:B------:R-:W0:Y:S07]  /*0010*/  S2R R3, SR_TID.Y ;  /* 0x0000000000037919 */ /* 0x000e2e0000002200 */
[----:B------:R-:W0:Y:S01]  /*0020*/  LDC R17, c[0x0][0x364] ;  /* 0x0000d900ff117b82 */ /* 0x000e220000000800 */
[----:B------:R-:W1:Y:S01]  /*0030*/  LDCU UR10, c[0x0][0x398] ;  /* 0x00007300ff0a77ac */ /* 0x000e620008000800 */
[----:B------:R-:W-:Y:S01]  /*0040*/  HFMA2 R13, -RZ, RZ, 0, 0 ;  /* 0x00000000ff0d7431 */ /* 0x000fe200000001ff */
[----:B------:R-:W2:Y:S01]  /*0050*/  S2R R6, SR_TID.X ;  /* 0x0000000000067919 */ /* 0x000ea20000002100 */
[----:B------:R-:W-:Y:S01]  /*0060*/  MOV R15, RZ ;  /* 0x000000ff000f7202 */ /* 0x000fe20000000f00 */
[----:B------:R-:W3:Y:S03]  /*0070*/  LDCU.64 UR8, c[0x0][0x358] ;  /* 0x00006b00ff0877ac */ /* 0x000ee60008000a00 */
[----:B------:R-:W4:Y:S08]  /*0080*/  S2UR UR5, SR_CTAID.X ;  /* 0x00000000000579c3 */ /* 0x000f300000002500 */
[----:B------:R-:W4:Y:S01]  /*0090*/  LDC R16, c[0x0][0x360] ;  /* 0x0000d800ff107b82 */ /* 0x000f220000000800 */
[----:B-1----:R-:W-:-:S07]  /*00a0*/  UISETP.GE.AND UP0, UPT, UR10, 0x8, UPT ;  /* 0x000000080a00788c */ /* 0x002fce000bf06270 */
[----:B------:R-:W0:Y:S01]  /*00b0*/  S2UR UR4, SR_CTAID.Y ;  /* 0x00000000000479c3 */ /* 0x000e220000002600 */
[----:B----4-:R-:W-:-:S05]  /*00c0*/  IMAD R16, R16, UR5, RZ ;  /* 0x0000000510107c24 */ /* 0x010fca000f8e02ff */
[----:B--2---:R-:W-:Y:S01]  /*00d0*/  LEA R16, R16, R6, 0x1 ;  /* 0x0000000610107211 */ /* 0x004fe200078e08ff */
[----:B0-----:R-:W-:Y:S01]  /*00e0*/  IMAD R17, R17, UR4, R3 ;  /* 0x0000000411117c24 */ /* 0x001fe2000f8e0203 */
[----:B---3--:R-:W-:Y:S06]  /*00f0*/  BRA.U !UP0, `(.L_x_0) ;  /* 0x0000001908647547 */ /* 0x008fec000b800000 */
[----:B------:R-:W0:Y:S01]  /*0100*/  S2UR UR6, SR_CgaCtaId ;  /* 0x00000000000679c3 */ /* 0x000e220000008800 */
[----:B------:R-:W-:Y:S01]  /*0110*/  USHF.R.S32.HI UR5, URZ, 0x1f, UR10 ;  /* 0x0000001fff057899 */ /* 0x000fe2000801140a */
[C---:B------:R-:W-:Y:S01]  /*0120*/  IADD3 R2, PT, PT, R16.reuse, 0x4, RZ ;  /* 0x0000000410027810 */ /* 0x040fe20007ffe0ff */
[----:B------:R-:W-:Y:S01]  /*0130*/  UMOV UR4, 0x400 ;  /* 0x0000040000047882 */ /* 0x000fe20000000000 */
[----:B------:R-:W-:Y:S01]  /*0140*/  IMAD R0, R17, UR10, R6 ;  /* 0x0000000a11007c24 */ /* 0x000fe2000f8e0206 */
[----:B------:R-:W-:Y:S02]  /*0150*/  ULEA.HI UR5, UR5, UR10, URZ, 0x3 ;  /* 0x0000000a05057291 */ /* 0x000fe4000f8f18ff */
[--C-:B------:R-:W-:Y:S01]  /*0160*/  IMAD R4, R16, UR10, R3.reuse ;  /* 0x0000000a10047c24 */ /* 0x100fe2000f8e0203 */
[----:B------:R-:W-:Y:S01]  /*0170*/  MOV R15, RZ ;  /* 0x000000ff000f7202 */ /* 0x000fe20000000f00 */
[----:B------:R-:W1:Y:S01]  /*0180*/  LDC.64 R20, c[0x0][0x380] ;  /* 0x0000e000ff147b82 */ /* 0x000e620000000a00 */
[----:B------:R-:W-:Y:S01]  /*0190*/  USHF.R.S32.HI UR5, URZ, 0x3, UR5 ;  /* 0x00000003ff057899 */ /* 0x000fe20008011405 */
[----:B------:R-:W-:Y:S01]  /*01a0*/  IMAD R2, R2, UR10, R3 ;  /* 0x0000000a02027c24 */ /* 0x000fe2000f8e0203 */
[----:B------:R-:W-:-:S02]  /*01b0*/  MOV R13, RZ ;  /* 0x000000ff000d7202 */ /* 0x000fc40000000f00 */
[----:B------:R-:W-:-:S03]  /*01c0*/  UIADD3 UR5, UPT, UPT, -UR5, URZ, URZ ;  /* 0x000000ff05057290 */ /* 0x000fc6000fffe1ff */
[----:B------:R-:W2:Y:S01]  /*01d0*/  LDC.64 R18, c[0x0][0x388] ;  /* 0x0000e200ff127b82 */ /* 0x000ea20000000a00 */
[----:B------:R-:W-:Y:S02]  /*01e0*/  UISETP.GE.AND UP0, UPT, UR5, URZ, UPT ;  /* 0x000000ff0500728c */ /* 0x000fe4000bf06270 */
[----:B0-----:R-:W-:Y:S02]  /*01f0*/  ULEA UR7, UR6, UR4, 0x18 ;  /* 0x0000000406077291 */ /* 0x001fe4000f8ec0ff */
[----:B------:R-:W-:-:S04]  /*0200*/  UIADD3 UR4, UPT, UPT, UR4, 0x100, URZ ;  /* 0x0000010004047890 */ /* 0x000fc8000fffe0ff */
[----:B------:R-:W-:Y:S01]  /*0210*/  ULEA UR4, UR6, UR4, 0x18 ;  /* 0x0000000406047291 */ /* 0x000fe2000f8ec0ff */
[----:B------:R-:W-:-:S05]  /*0220*/  LEA R7, R3, UR7, 0x5 ;  /* 0x0000000703077c11 */ /* 0x000fca000f8e28ff */
[C---:B------:R-:W-:Y:S02]  /*0230*/  LEA R5, R6.reuse, UR4, 0x2 ;  /* 0x0000000406057c11 */ /* 0x040fe4000f8e10ff */
[----:B------:R-:W-:Y:S02]  /*0240*/  LEA R6, R6, R7, 0x2 ;  /* 0x0000000706067211 */ /* 0x000fe400078e10ff */
[----:B------:R-:W-:Y:S01]  /*0250*/  LEA R3, R3, R5, 0x5 ;  /* 0x0000000503037211 */ /* 0x000fe200078e28ff */
[----:B------:R-:W-:Y:S06]  /*0260*/  BRA.U UP0, `(.L_x_1) ;  /* 0x00000015002c7547 */ /* 0x000fec000b800000 */
[----:B------:R-:W-:Y:S02]  /*0270*/  UIADD3 UR4, UPT, UPT, -UR5, URZ, URZ ;  /* 0x000000ff05047290 */ /* 0x000fe4000fffe1ff */
[----:B------:R-:W-:Y:S02]  /*0280*/  UPLOP3.LUT UP0, UPT, UPT, UPT, UPT, 0x80, 0x8 ;  /* 0x000000000008789c */ /* 0x000fe40003f0f070 */
[----:B------:R-:W-:-:S09]  /*0290*/  UISETP.GT.AND UP1, UPT, UR4, 0x3, UPT ;  /* 0x000000030400788c */ /* 0x000fd2000bf24270 */
[----:B------:R-:W-:Y:S05]  /*02a0*/  BRA.U !UP1, `(.L_x_2) ;  /* 0x0000000d09587547 */ /* 0x000fea000b800000 */
[----:B------:R-:W0:Y:S01]  /*02b0*/  LDC.64 R24, c[0x0][0x380] ;  /* 0x0000e000ff187b82 */ /* 0x000e220000000a00 */
[----:B------:R-:W-:-:S07]  /*02c0*/  UPLOP3.LUT UP0, UPT, UPT, UPT, UPT, 0x40, 0x4 ;  /* 0x000000000004789c */ /* 0x000fce0003f0e870 */
[----:B------:R-:W3:Y:S04]  /*02d0*/  LDC.64 R22, c[0x0][0x388] ;  /* 0x0000e200ff167b82 */ /* 0x000ee80000000a00 */
.L_x_3:
[C---:B------:R-:W-:Y:S01]  /*02e0*/  IADD3 R29, PT, PT, R0.reuse, 0x4, RZ ;  /* 0x00000004001d7810 */ /* 0x040fe20007ffe0ff */
[----:B0-----:R-:W-:-:S04]  /*02f0*/  IMAD.WIDE.U32 R10, R0, 0x4, R24 ;  /* 0x00000004000a7825 */ /* 0x001fc800078e0018 */
[----:B---3--:R-:W-:Y:S01]  /*0300*/  IMAD.WIDE.U32 R8, R4, 0x4, R22 ;  /* 0x0000000404087825 */ /* 0x008fe200078e0016 */
[----:B------:R-:W3:Y:S03]  /*0310*/  LDG.E R12, desc[UR8][R10.64] ;  /* 0x000000080a0c7981 */ /* 0x000ee6000c1e1900 */
[----:B------:R-:W-:Y:S01]  /*0320*/  IMAD.WIDE.U32 R28, R29, 0x4, R24 ;  /* 0x000000041d1c7825 */ /* 0x000fe200078e0018 */
[----:B------:R-:W4:Y:S03]  /*0330*/  LDG.E R14, desc[UR8][R8.64] ;  /* 0x00000008080e7981 */ /* 0x000f26000c1e1900 */
[----:B------:R-:W-:Y:S02]  /*0340*/  IMAD.WIDE.U32 R26, R2, 0x4, R22 ;  /* 0x00000004021a7825 */ /* 0x000fe400078e0016 */
[----:B------:R-:W5:Y:S04]  /*0350*/  LDG.E R29, desc[UR8][R28.64] ;  /* 0x000000081c1d7981 */ /* 0x000f68000c1e1900 */
[----:B------:R-:W2:Y:S04]  /*0360*/  LDG.E R26, desc[UR8][R26.64] ;  /* 0x000000081a1a7981 */ /* 0x000ea8000c1e1900 */
[----:B---3--:R-:W-:Y:S04]  /*0370*/  STS [R6], R12 ;  /* 0x0000000c06007388 */ /* 0x008fe80000000800 */
[----:B----4-:R-:W-:Y:S04]  /*0380*/  STS [R3], R14 ;  /* 0x0000000e03007388 */ /* 0x010fe80000000800 */
[----:B-----5:R-:W-:Y:S04]  /*0390*/  STS [R6+0x10], R29 ;  /* 0x0000101d06007388 */ /* 0x020fe80000000800 */
[----:B--2---:R-:W-:Y:S01]  /*03a0*/  STS [R3+0x10], R26 ;  /* 0x0000101a03007388 */ /* 0x004fe20000000800 */
[----:B------:R-:W-:Y:S06]  /*03b0*/  BAR.SYNC.DEFER_BLOCKING 0x0 ;  /* 0x0000000000007b1d */ /* 0x000fec0000010000 */
[----:B------:R-:W-:Y:S04]  /*03c0*/  LDS R27, [R5] ;  /* 0x00000000051b7984 */ /* 0x000fe80000000800 */
[----:B------:R-:W0:Y:S04]  /*03d0*/  LDS.128 R8, [R7] ;  /* 0x0000000007087984 */ /* 0x000e280000000c00 */
[----:B------:R-:W2:Y:S04]  /*03e0*/  LDS R28, [R5+0x10] ;  /* 0x00001000051c7984 */ /* 0x000ea80000000800 */
[----:B------:R-:W3:Y:S04]  /*03f0*/  LDS R12, [R5+0x20] ;  /* 0x00002000050c7984 */ /* 0x000ee80000000800 */
[----:B------:R-:W-:Y:S04]  /*0400*/  LDS R14, [R5+0x80] ;  /* 0x00008000050e7984 */ /* 0x000fe80000000800 */
[----:B------:R-:W-:Y:S01]  /*0410*/  LDS R26, [R5+0x90] ;  /* 0x00009000051a7984 */ /* 0x000fe20000000800 */
[----:B0-----:R-:W-:-:S03]  /*0420*/  FFMA R13, R8, R27, R13 ;  /* 0x0000001b080d7223 */ /* 0x001fc6000000000d */
[----:B------:R-:W0:Y:S01]  /*0430*/  LDS R27, [R5+0x30] ;  /* 0x00003000051b7984 */ /* 0x000e220000000800 */
[----:B--2---:R-:W-:-:S03]  /*0440*/  FFMA R28, R8, R28, R15 ;  /* 0x0000001c081c7223 */ /* 0x004fc6000000000f */
[----:B------:R-:W2:Y:S01]  /*0450*/  LDS R8, [R5+0x40] ;  /* 0x0000400005087984 */ /* 0x000ea20000000800 */
[----:B---3--:R-:W-:-:S03]  /*0460*/  FFMA R13, R12, R9, R13 ;  /* 0x000000090c0d7223 */ /* 0x008fc6000000000d */
[----:B------:R-:W3:Y:S04]  /*0470*/  LDS R12, [R5+0x50] ;  /* 0x00005000050c7984 */ /* 0x000ee80000000800 */
[----:B------:R-:W4:Y:S01]  /*0480*/  LDS R15, [R5+0x70] ;  /* 0x00007000050f7984 */ /* 0x000f220000000800 */
[----:B0-----:R-:W-:-:S03]  /*0490*/  FFMA R27, R27, R9, R28 ;  /* 0x000000091b1b7223 */ /* 0x001fc6000000001c */
[----:B------:R-:W0:Y:S01]  /*04a0*/  LDS R9, [R5+0x60] ;  /* 0x0000600005097984 */ /* 0x000e220000000800 */
[----:B--2---:R-:W-:-:S03]  /*04b0*/  FFMA R8, R8, R10, R13 ;  /* 0x0000000a08087223 */ /* 0x004fc6000000000d */
[----:B------:R-:W-:Y:S01]  /*04c0*/  LDS R28, [R5+0xf0] ;  /* 0x0000f000051c7984 */ /* 0x000fe20000000800 */
[----:B---3--:R-:W-:-:S04]  /*04d0*/  FFMA R12, R12, R10, R27 ;  /* 0x0000000a0c0c7223 */ /* 0x008fc8000000001b */
[-C--:B----4-:R-:W-:Y:S02]  /*04e0*/  FFMA R15, R15, R11.reuse, R12 ;  /* 0x0000000b0f0f7223 */ /* 0x090fe4000000000c */
[----:B------:R-:W-:Y:S01]  /*04f0*/  LDS R12, [R5+0xa0] ;  /* 0x0000a000050c7984 */ /* 0x000fe20000000800 */
[----:B0-----:R-:W-:-:S03]  /*0500*/  FFMA R13, R9, R11, R8 ;  /* 0x0000000b090d7223 */ /* 0x001fc60000000008 */
[----:B------:R-:W0:Y:S02]  /*0510*/  LDS.128 R8, [R7+0x10] ;  /* 0x0000100007087984 */ /* 0x000e240000000c00 */
[C---:B0-----:R-:W-:Y:S01]  /*0520*/  FFMA R27, R8.reuse, R14, R13 ;  /* 0x0000000e081b7223 */ /* 0x041fe2000000000d */
[----:B------:R-:W-:Y:S01]  /*0530*/  FFMA R14, R8, R26, R15 ;  /* 0x0000001a080e7223 */ /* 0x000fe2000000000f */
[----:B------:R-:W0:Y:S04]  /*0540*/  LDS R13, [R5+0xc0] ;  /* 0x0000c000050d7984 */ /* 0x000e280000000800 */
[----:B------:R-:W2:Y:S01]  /*0550*/  LDS R15, [R5+0xb0] ;  /* 0x0000b000050f7984 */ /* 0x000ea20000000800 */
[----:B------:R-:W-:Y:S01]  /*0560*/  FFMA R12, R12, R9, R27 ;  /* 0x000000090c0c7223 */ /* 0x000fe2000000001b */
[----:B------:R-:W-:-:S03]  /*0570*/  IADD3 R27, PT, PT, R0, 0x8, RZ ;  /* 0x00000008001b7810 */ /* 0x000fc60007ffe0ff */
[----:B0-----:R-:W-:Y:S02]  /*0580*/  FFMA R12, R13, R10, R12 ;  /* 0x0000000a0d0c7223 */ /* 0x001fe4000000000c */
[----:B------:R-:W-:Y:S01]  /*0590*/  LDS R13, [R5+0xe0] ;  /* 0x0000e000050d7984 */ /* 0x000fe20000000800 */
[----:B--2---:R-:W-:-:S03]  /*05a0*/  FFMA R14, R15, R9, R14 ;  /* 0x000000090f0e7223 */ /* 0x004fc6000000000e */
[----:B------:R-:W0:Y:S01]  /*05b0*/  LDS R15, [R5+0xd0] ;  /* 0x0000d000050f7984 */ /* 0x000e220000000800 */
[----:B------:R-:W-:Y:S01]  /*05c0*/  IMAD.WIDE.U32 R8, R27, 0x4, R24 ;  /* 0x000000041b087825 */ /* 0x000fe200078e0018 */
[----:B------:R-:W-:Y:S01]  /*05d0*/  BAR.SYNC.DEFER_BLOCKING 0x0 ;  /* 0x0000000000007b1d */ /* 0x000fe20000010000 */
[----:B------:R-:W-:-:S05]  /*05e0*/  IADD3 R27, PT, PT, R4, 0x8, RZ ;  /* 0x00000008041b7810 */ /* 0x000fca0007ffe0ff */
[----:B------:R2:W3:Y:S02]  /*05f0*/  LDG.E R29, desc[UR8][R8.64] ;  /* 0x00000008081d7981 */ /* 0x0004e4000c1e1900 */
[----:B--2---:R-:W-:-:S05]  /*0600*/  IMAD.WIDE.U32 R8, R27, 0x4, R22 ;  /* 0x000000041b087825 */ /* 0x004fca00078e0016 */
[----:B------:R-:W2:Y:S01]  /*0610*/  LDG.E R26, desc[UR8][R8.64] ;  /* 0x00000008081a7981 */ /* 0x000ea2000c1e1900 */
[----:B------:R-:W-:-:S03]  /*0620*/  IADD3 R27, PT, PT, R0, 0xc, RZ ;  /* 0x0000000c001b7810 */ /* 0x000fc60007ffe0ff */
[----:B---3--:R3:W-:Y:S02]  /*0630*/  STS [R6], R29 ;  /* 0x0000001d06007388 */ /* 0x0087e40000000800 */
[----:B---3--:R-:W-:Y:S02]  /*0640*/  IADD3 R29, PT, PT, R2, 0x8, RZ ;  /* 0x00000008021d7810 */ /* 0x008fe40007ffe0ff */
[----:B--2---:R2:W-:Y:S03]  /*0650*/  STS [R3], R26 ;  /* 0x0000001a03007388 */ /* 0x0045e60000000800 */
[----:B------:R-:W-:-:S06]  /*0660*/  IMAD.WIDE.U32 R8, R29, 0x4, R22 ;  /* 0x000000041d087825 */ /* 0x000fcc00078e0016 */
[----:B------:R-:W3:Y:S01]  /*0670*/  LDG.E R8, desc[UR8][R8.64] ;  /* 0x0000000808087981 */ /* 0x000ee2000c1e1900 */
[----:B--2---:R-:W-:-:S06]  /*0680*/  IMAD.WIDE.U32 R26, R27, 0x4, R24 ;  /* 0x000000041b1a7825 */ /* 0x004fcc00078e0018 */
[----:B------:R-:W2:Y:S01]  /*0690*/  LDG.E R27, desc[UR8][R26.64] ;  /* 0x000000081a1b7981 */ /* 0x000ea2000c1e1900 */
[----:B0-----:R-:W-:Y:S01]  /*06a0*/  FFMA R29, R15, R10, R14 ;  /* 0x0000000a0f1d7223 */ /* 0x001fe2000000000e */
[----:B------:R-:W-:-:S03]  /*06b0*/  FFMA R10, R13, R11, R12 ;  /* 0x0000000b0d0a7223 */ /* 0x000fc6000000000c */
[----:B------:R-:W-:Y:S01]  /*06c0*/  FFMA R29, R28, R11, R29 ;  /* 0x0000000b1c1d7223 */ /* 0x000fe2000000001d */
[----:B--2---:R-:W-:Y:S04]  /*06d0*/  STS [R6+0x10], R27 ;  /* 0x0000101b06007388 */ /* 0x004fe80000000800 */
[----:B---3--:R-:W-:Y:S01]  /*06e0*/  STS [R3+0x10], R8 ;  /* 0x0000100803007388 */ /* 0x008fe20000000800 */
[----:B------:R-:W-:Y:S06]  /*06f0*/  BAR.SYNC.DEFER_BLOCKING 0x0 ;  /* 0x0000000000007b1d */ /* 0x000fec0000010000 */
[----:B------:R-:W-:Y:S04]  /*0700*/  LDS R9, [R5] ;  /* 0x0000000005097984 */ /* 0x000fe80000000800 */
[----:B------:R-:W0:Y:S04]  /*0710*/  LDS.128 R12, [R7] ;  /* 0x00000000070c7984 */ /* 0x000e280000000c00 */
[----:B------:R-:W2:Y:S04]  /*0720*/  LDS R11, [R5+0x20] ;  /* 0x00002000050b7984 */ /* 0x000ea80000000800 */
[----:B------:R-:W3:Y:S04]  /*0730*/  LDS R26, [R5+0x10] ;  /* 0x00001000051a7984 */ /* 0x000ee80000000800 */
[----:B------:R-:W-:Y:S04]  /*0740*/  LDS R8, [R5+0x40] ;  /* 0x0000400005087984 */ /* 0x000fe80000000800 */
[----:B------:R-:W-:Y:S04]  /*0750*/  LDS R27, [R5+0x70] ;  /* 0x00007000051b7984 */ /* 0x000fe80000000800 */
[----:B------:R-:W-:Y:S01]  /*0760*/  LDS R28, [R5+0xf0] ;  /* 0x0000f000051c7984 */ /* 0x000fe20000000800 */
[----:B0-----:R-:W-:-:S03]  /*0770*/  FFMA R10, R12, R9, R10 ;  /* 0x000000090c0a7223 */ /* 0x001fc6000000000a */
[----:B------:R-:W0:Y:S01]  /*0780*/  LDS R9, [R5+0x30] ;  /* 0x0000300005097984 */ /* 0x000e220000000800 */
[----:B--2---:R-:W-:-:S03]  /*0790*/  FFMA R11, R11, R13, R10 ;  /* 0x0000000d0b0b7223 */ /* 0x004fc6000000000a */
[----:B------:R-:W2:Y:S01]  /*07a0*/  LDS R10, [R5+0x50] ;  /* 0x00005000050a7984 */ /* 0x000ea20000000800 */
[----:B---3--:R-:W-:-:S03]  /*07b0*/  FFMA R26, R12, R26, R29 ;  /* 0x0000001a0c1a7223 */ /* 0x008fc6000000001d */
[----:B------:R-:W-:Y:S01]  /*07c0*/  LDS R12, [R5+0xa0] ;  /* 0x0000a000050c7984 */ /* 0x000fe20000000800 */
[----:B0-----:R-:W-:-:S03]  /*07d0*/  FFMA R9, R9, R13, R26 ;  /* 0x0000000d09097223 */ /* 0x001fc6000000001a */
[----:B------:R-:W0:Y:S01]  /*07e0*/  LDS R13, [R5+0x60] ;  /* 0x00006000050d7984 */ /* 0x000e220000000800 */
[-C--:B------:R-:W-:Y:S01]  /*07f0*/  FFMA R8, R8, R14.reuse, R11 ;  /* 0x0000000e08087223 */ /* 0x080fe2000000000b */
[----:B--2---:R-:W-:Y:S02]  /*0800*/  FFMA R10, R10, R14, R9 ;  /* 0x0000000e0a0a7223 */ /* 0x004fe40000000009 */
[----:B------:R-:W-:Y:S02]  /*0810*/  LDS R14, [R5+0x80] ;  /* 0x00008000050e7984 */ /* 0x000fe40000000800 */
[-C--:B------:R-:W-:Y:S02]  /*0820*/  FFMA R27, R27, R15.reuse, R10 ;  /* 0x0000000f1b1b7223 */ /* 0x080fe4000000000a */
        /* <DEDUP_REMOVED lines=11> */
[----:B--2---:R-:W-:Y:S01]  /*08e0*/  FFMA R14, R27, R9, R14 ;  /* 0x000000091b0e7223 */ /* 0x004fe2000000000e */
[----:B------:R-:W-:Y:S02]  /*08f0*/  IMAD.WIDE.U32 R8, R15, 0x4, R24 ;  /* 0x000000040f087825 */ /* 0x000fe400078e0018 */
[----:B------:R-:W0:Y:S01]  /*0900*/  LDS R15, [R5+0xd0] ;  /* 0x0000d000050f7984 */ /* 0x000e220000000800 */
        /* <DEDUP_REMOVED lines=23> */
[----:B------:R-:W4:Y:S04]  /*0a80*/  LDS R8, [R5+0x40] ;  /* 0x0000400005087984 */ /* 0x000f280000000800 */
        /* <DEDUP_REMOVED lines=8> */
[----:B----4-:R-:W-:-:S03]  /*0b10*/  FFMA R8, R8, R14, R11 ;  /* 0x0000000e08087223 */ /* 0x010fc6000000000b */
[----:B------:R-:W-:Y:S01]  /*0b20*/  LDS R29, [R5+0xb0] ;  /* 0x0000b000051d7984 */ /* 0x000fe20000000800 */
[----:B0-----:R-:W-:-:S03]  /*0b30*/  FFMA R9, R9, R13, R26 ;  /* 0x0000000d09097223 */ /* 0x001fc6000000001a */
[----:B------:R-:W0:Y:S01]  /*0b40*/  LDS R13, [R5+0x60] ;  /* 0x00006000050d7984 */ /* 0x000e220000000800 */
[----:B--2---:R-:W-:-:S03]  /*0b50*/  FFMA R10, R10, R14, R9 ;  /* 0x0000000e0a0a7223 */ /* 0x004fc60000000009 */
[----:B------:R-:W-:Y:S01]  /*0b60*/  LDS R14, [R5+0x80] ;  /* 0x00008000050e7984 */ /* 0x000fe20000000800 */
[----:B------:R-:W-:-:S03]  /*0b70*/  FFMA R27, R27, R15, R10 ;  /* 0x0000000f1b1b7223 */ /* 0x000fc6000000000a */
[----:B------:R-:W-:Y:S01]  /*0b80*/  LDS R26, [R5+0x90] ;  /* 0x00009000051a7984 */ /* 0x000fe20000000800 */
[----:B0-----:R-:W-:-:S03]  /*0b90*/  FFMA R13, R13, R15, R8 ;  /* 0x0000000f0d0d7223 */ /* 0x001fc60000000008 */
[----:B------:R-:W0:Y:S02]  /*0ba0*/  LDS.128 R8, [R7+0x10] ;  /* 0x0000100007087984 */ /* 0x000e240000000c00 */
[C---:B0-----:R-:W-:Y:S02]  /*0bb0*/  FFMA R15, R8.reuse, R14, R13 ;  /* 0x0000000e080f7223 */ /* 0x041fe4000000000d */
[----:B------:R-:W0:Y:S01]  /*0bc0*/  LDS R13, [R5+0xc0] ;  /* 0x0000c000050d7984 */ /* 0x000e220000000800 */
[----:B------:R-:W-:Y:S01]  /*0bd0*/  FFMA R26, R8, R26, R27 ;  /* 0x0000001a081a7223 */ /* 0x000fe2000000001b */
[-C--:B------:R-:W-:Y:S02]  /*0be0*/  FFMA R12, R12, R9.reuse, R15 ;  /* 0x000000090c0c7223 */ /* 0x080fe4000000000f */
[----:B------:R-:W-:Y:S01]  /*0bf0*/  LDS R27, [R5+0xe0] ;  /* 0x0000e000051b7984 */ /* 0x000fe20000000800 */
[----:B------:R-:W-:Y:S01]  /*0c00*/  FFMA R29, R29, R9, R26 ;  /* 0x000000091d1d7223 */ /* 0x000fe2000000001a */
[----:B------:R-:W-:-:S05]  /*0c10*/  IADD3 R15, PT, PT, R0, 0x18, RZ ;  /* 0x00000018000f7810 */ /* 0x000fca0007ffe0ff */
[----:B------:R-:W-:-:S04]  /*0c20*/  IMAD.WIDE.U32 R8, R15, 0x4, R24 ;  /* 0x000000040f087825 */ /* 0x000fc800078e0018 */
[----:B0-----:R-:W-:Y:S02]  /*0c30*/  FFMA R26, R13, R10, R12 ;  /* 0x0000000a0d1a7223 */ /* 0x001fe4000000000c */
[----:B------:R-:W0:Y:S01]  /*0c40*/  LDS R12, [R5+0xd0] ;  /* 0x0000d000050c7984 */ /* 0x000e220000000800 */
[----:B------:R-:W-:Y:S06]  /*0c50*/  BAR.SYNC.DEFER_BLOCKING 0x0 ;  /* 0x0000000000007b1d */ /* 0x000fec0000010000 */
[----:B------:R-:W2:Y:S01]  /*0c60*/  LDG.E R9, desc[UR8][R8.64] ;  /* 0x0000000808097981 */ /* 0x000ea2000c1e1900 */
[----:B------:R-:W-:-:S02]  /*0c70*/  IADD3 R13, PT, PT, R4, 0x18, RZ ;  /* 0x00000018040d7810 */ /* 0x000fc40007ffe0ff */
[----:B------:R-:W-:-:S05]  /*0c80*/  IADD3 R15, PT, PT, R0, 0x1c, RZ ;  /* 0x0000001c000f7810 */ /* 0x000fca0007ffe0ff */
[----:B------:R-:W-:-:S04]  /*0c90*/  IMAD.WIDE.U32 R14, R15, 0x4, R24 ;  /* 0x000000040f0e7825 */ /* 0x000fc800078e0018 */
[----:B0-----:R-:W-:Y:S02]  /*0ca0*/  FFMA R29, R12, R10, R29 ;  /* 0x0000000a0c1d7223 */ /* 0x001fe4000000001d */
[----:B------:R-:W3:Y:S04]  /*0cb0*/  LDG.E R15, desc[UR8][R14.64] ;  /* 0x000000080e0f7981 */ /* 0x000ee8000c1e1900 */
[----:B--2---:R0:W-:Y:S02]  /*0cc0*/  STS [R6], R9 ;  /* 0x0000000906007388 */ /* 0x0041e40000000800 */
[----:B0-----:R-:W-:Y:S01]  /*0cd0*/  IMAD.WIDE.U32 R8, R13, 0x4, R22 ;  /* 0x000000040d087825 */ /* 0x001fe200078e0016 */
[----:B------:R-:W-:-:S04]  /*0ce0*/  IADD3 R13, PT, PT, R2, 0x18, RZ ;  /* 0x00000018020d7810 */ /* 0x000fc80007ffe0ff */
[----:B------:R-:W2:Y:S01]  /*0cf0*/  LDG.E R10, desc[UR8][R8.64] ;  /* 0x00000008080a7981 */ /* 0x000ea2000c1e1900 */
[----:B------:R-:W-:-:S06]  /*0d00*/  IMAD.WIDE.U32 R12, R13, 0x4, R22 ;  /* 0x000000040d0c7825 */ /* 0x000fcc00078e0016 */
[----:B------:R-:W4:Y:S01]  /*0d10*/  LDG.E R12, desc[UR8][R12.64] ;  /* 0x000000080c0c7981 */ /* 0x000f22000c1e1900 */
[-C--:B------:R-:W-:Y:S01]  /*0d20*/  FFMA R27, R27, R11.reuse, R26 ;  /* 0x0000000b1b1b7223 */ /* 0x080fe2000000001a */
[----:B------:R-:W-:Y:S01]  /*0d30*/  FFMA R29, R28, R11, R29 ;  /* 0x0000000b1c1d7223 */ /* 0x000fe2000000001d */
[----:B------:R-:W-:-:S04]  /*0d40*/  UIADD3 UR5, UPT, UPT, UR5, 0x4, URZ ;  /* 0x0000000405057890 */ /* 0x000fc8000fffe0ff */
[----:B------:R-:W-:Y:S01]  /*0d50*/  UISETP.GE.AND UP1, UPT, UR5, -0x3, UPT ;  /* 0xfffffffd0500788c */ /* 0x000fe2000bf26270 */
[----:B------:R-:W-:Y:S02]  /*0d60*/  IADD3 R4, PT, PT, R4, 0x20, RZ ;  /* 0x0000002004047810 */ /* 0x000fe40007ffe0ff */
[----:B------:R-:W-:Y:S02]  /*0d70*/  IADD3 R0, PT, PT, R0, 0x20, RZ ;  /* 0x0000002000007810 */ /* 0x000fe40007ffe0ff */
[----:B------:R-:W-:Y:S01]  /*0d80*/  IADD3 R2, PT, PT, R2, 0x20, RZ ;  /* 0x0000002002027810 */ /* 0x000fe20007ffe0ff */
[----:B--2---:R-:W-:Y:S04]  /*0d90*/  STS [R3], R10 ;  /* 0x0000000a03007388 */ /* 0x004fe80000000800 */
[----:B---3--:R-:W-:Y:S04]  /*0da0*/  STS [R6+0x10], R15 ;  /* 0x0000100f06007388 */ /* 0x008fe80000000800 */
[----:B----4-:R-:W-:Y:S01]  /*0db0*/  STS [R3+0x10], R12 ;  /* 0x0000100c03007388 */ /* 0x010fe20000000800 */
[----:B------:R-:W-:Y:S06]  /*0dc0*/  BAR.SYNC.DEFER_BLOCKING 0x0 ;  /* 0x0000000000007b1d */ /* 0x000fec0000010000 */
[----:B------:R-:W-:Y:S04]  /*0dd0*/  LDS R26, [R5] ;  /* 0x00000000051a7984 */ /* 0x000fe80000000800 */
[----:B------:R-:W0:Y:S04]  /*0de0*/  LDS.128 R8, [R7] ;  /* 0x0000000007087984 */ /* 0x000e280000000c00 */
[----:B------:R-:W2:Y:S04]  /*0df0*/  LDS R28, [R5+0x10] ;  /* 0x00001000051c7984 */ /* 0x000ea80000000800 */
[----:B------:R-:W3:Y:S04]  /*0e00*/  LDS R14, [R5+0x20] ;  /* 0x00002000050e7984 */ /* 0x000ee80000000800 */
[----:B------:R-:W4:Y:S04]  /*0e10*/  LDS R13, [R5+0x30] ;  /* 0x00003000050d7984 */ /* 0x000f280000000800 */
[----:B------:R-:W5:Y:S01]  /*0e20*/  LDS R12, [R5+0x40] ;  /* 0x00004000050c7984 */ /* 0x000f620000000800 */
[C---:B0-----:R-:W-:Y:S01]  /*0e30*/  FFMA R27, R8.reuse, R26, R27 ;  /* 0x0000001a081b7223 */ /* 0x041fe2000000001b */
[----:B--2---:R-:W-:-:S02]  /*0e40*/  FFMA R28, R8, R28, R29 ;  /* 0x0000001c081c7223 */ /* 0x004fc4000000001d */
[----:B------:R-:W0:Y:S01]  /*0e50*/  LDS R8, [R5+0x60] ;  /* 0x0000600005087984 */ /* 0x000e220000000800 */
[----:B---3--:R-:W-:-:S03]  /*0e60*/  FFMA R27, R14, R9, R27 ;  /* 0x000000090e1b7223 */ /* 0x008fc6000000001b */
[----:B------:R-:W2:Y:S01]  /*0e70*/  LDS R14, [R5+0x50] ;  /* 0x00005000050e7984 */ /* 0x000ea20000000800 */
[----:B----4-:R-:W-:-:S03]  /*0e80*/  FFMA R13, R13, R9, R28 ;  /* 0x000000090d0d7223 */ /* 0x010fc6000000001c */
[----:B------:R-:W3:Y:S01]  /*0e90*/  LDS R9, [R5+0x70] ;  /* 0x0000700005097984 */ /* 0x000ee20000000800 */
[----:B-----5:R-:W-:-:S04]  /*0ea0*/  FFMA R27, R12, R10, R27 ;  /* 0x0000000a0c1b7223 */ /* 0x020fc8000000001b */
[----:B0-----:R-:W-:Y:S02]  /*0eb0*/  FFMA R27, R8, R11, R27 ;  /* 0x0000000b081b7223 */ /* 0x001fe4000000001b */
[----:B------:R-:W-:Y:S01]  /*0ec0*/  LDS R8, [R5+0x80] ;  /* 0x0000800005087984 */ /* 0x000fe20000000800 */
[----:B--2---:R-:W-:-:S03]  /*0ed0*/  FFMA R10, R14, R10, R13 ;  /* 0x0000000a0e0a7223 */ /* 0x004fc6000000000d */
[----:B------:R-:W0:Y:S01]  /*0ee0*/  LDS.128 R12, [R7+0x10] ;  /* 0x00001000070c7984 */ /* 0x000e220000000c00 */
[----:B---3--:R-:W-:-:S03]  /*0ef0*/  FFMA R9, R9, R11, R10 ;  /* 0x0000000b09097223 */ /* 0x008fc6000000000a */
[----:B------:R-:W2:Y:S04]  /*0f00*/  LDS R10, [R5+0x90] ;  /* 0x00009000050a7984 */ /* 0x000ea80000000800 */
[----:B------:R-:W3:Y:S01]  /*0f10*/  LDS R11, [R5+0xa0] ;  /* 0x0000a000050b7984 */ /* 0x000ee20000000800 */
[----:B0-----:R-:W-:-:S03]  /*0f20*/  FFMA R8, R12, R8, R27 ;  /* 0x000000080c087223 */ /* 0x001fc6000000001b */
[----:B------:R-:W0:Y:S01]  /*0f30*/  LDS R27, [R5+0xb0] ;  /* 0x0000b000051b7984 */ /* 0x000e220000000800 */
[----:B--2---:R-:W-:-:S03]  /*0f40*/  FFMA R10, R12, R10, R9 ;  /* 0x0000000a0c0a7223 */ /* 0x004fc60000000009 */
[----:B------:R-:W-:Y:S01]  /*0f50*/  LDS R9, [R5+0xf0] ;  /* 0x0000f00005097984 */ /* 0x000fe20000000800 */
[----:B---3--:R-:W-:-:S03]  /*0f60*/  FFMA R11, R11, R13, R8 ;  /* 0x0000000d0b0b7223 */ /* 0x008fc60000000008 */
[----:B------:R-:W2:Y:S01]  /*0f70*/  LDS R8, [R5+0xc0] ;  /* 0x0000c00005087984 */ /* 0x000ea20000000800 */
[----:B0-----:R-:W-:-:S03]  /*0f80*/  FFMA R27, R27, R13, R10 ;  /* 0x0000000d1b1b7223 */ /* 0x001fc6000000000a */
[----:B------:R-:W0:Y:S04]  /*0f90*/  LDS R10, [R5+0xd0] ;  /* 0x0000d000050a7984 */ /* 0x000e280000000800 */
[----:B------:R-:W3:Y:S01]  /*0fa0*/  LDS R13, [R5+0xe0] ;  /* 0x0000e000050d7984 */ /* 0x000ee20000000800 */
[-C--:B--2---:R-:W-:Y:S01]  /*0fb0*/  FFMA R8, R8, R14.reuse, R11 ;  /* 0x0000000e08087223 */ /* 0x084fe2000000000b */
[----:B0-----:R-:W-:-:S03]  /*0fc0*/  FFMA R10, R10, R14, R27 ;  /* 0x0000000e0a0a7223 */ /* 0x001fc6000000001b */
[-C--:B---3--:R-:W-:Y:S01]  /*0fd0*/  FFMA R13, R13, R15.reuse, R8 ;  /* 0x0000000f0d0d7223 */ /* 0x088fe20000000008 */
[----:B------:R-:W-:Y:S01]  /*0fe0*/  FFMA R15, R9, R15, R10 ;  /* 0x0000000f090f7223 */ /* 0x000fe2000000000a */
[----:B------:R-:W-:Y:S06]  /*0ff0*/  BAR.SYNC.DEFER_BLOCKING 0x0 ;  /* 0x0000000000007b1d */ /* 0x000fec0000010000 */
[----:B------:R-:W-:Y:S05]  /*1000*/  BRA.U !UP1, `(.L_x_3) ;  /* 0xfffffff109b47547 */ /* 0x000fea000b83ffff */
.L_x_2:
[----:B------:R-:W-:-:S04]  /*1010*/  UIADD3 UR4, UPT, UPT, -UR5, URZ, URZ ;  /* 0x000000ff05047290 */ /* 0x000fc8000fffe1ff */
[----:B------:R-:W-:-:S09]  /*1020*/  UISETP.GT.AND UP1, UPT, UR4, 0x1, UPT ;  /* 0x000000010400788c */ /* 0x000fd2000bf24270 */
[----:B------:R-:W-:Y:S05]  /*1030*/  BRA.U !UP1, `(.L_x_4) ;  /* 0x0000000509b07547 */ /* 0x000fea000b800000 */
[----:B------:R-:W0:Y:S01]  /*1040*/  LDC.64 R24, c[0x0][0x380] ;  /* 0x0000e000ff187b82 */ /* 0x000e220000000a00 */
[----:B------:R-:W-:-:S07]  /*1050*/  IADD3 R29, PT, PT, R0, 0x4, RZ ;  /* 0x00000004001d7810 */ /* 0x000fce0007ffe0ff */
[----:B------:R-:W3:Y:S01]  /*1060*/  LDC.64 R22, c[0x0][0x388] ;  /* 0x0000e200ff167b82 */ /* 0x000ee20000000a00 */
[----:B0-----:R-:W-:-:S04]  /*1070*/  IMAD.WIDE.U32 R10, R0, 0x4, R24 ;  /* 0x00000004000a7825 */ /* 0x001fc800078e0018 */
[----:B------:R-:W-:Y:S01]  /*1080*/  IMAD.WIDE.U32 R28, R29, 0x4, R24 ;  /* 0x000000041d1c7825 */ /* 0x000fe200078e0018 */
[----:B------:R-:W4:Y:S03]  /*1090*/  LDG.E R12, desc[UR8][R10.64] ;  /* 0x000000080a0c7981 */ /* 0x000f26000c1e1900 */
[--C-:B---3--:R-:W-:Y:S02]  /*10a0*/  IMAD.WIDE.U32 R8, R4, 0x4, R22.reuse ;  /* 0x0000000404087825 */ /* 0x108fe400078e0016 */
[----:B------:R-:W3:Y:S02]  /*10b0*/  LDG.E R29, desc[UR8][R28.64] ;  /* 0x000000081c1d7981 */ /* 0x000ee4000c1e1900 */
[----:B------:R-:W-:Y:S02]  /*10c0*/  IMAD.WIDE.U32 R26, R2, 0x4, R22 ;  /* 0x00000004021a7825 */ /* 0x000fe400078e0016 */
[----:B------:R-:W5:Y:S04]  /*10d0*/  LDG.E R14, desc[UR8][R8.64] ;  /* 0x00000008080e7981 */ /* 0x000f68000c1e1900 */
[----:B------:R-:W2:Y:S04]  /*10e0*/  LDG.E R26, desc[UR8][R26.64] ;  /* 0x000000081a1a7981 */ /* 0x000ea8000c1e1900 */
[----:B----4-:R-:W-:Y:S04]  /*10f0*/  STS [R6], R12 ;  /* 0x0000000c06007388 */ /* 0x010fe80000000800 */
[----:B-----5:R-:W-:Y:S04]  /*1100*/  STS [R3], R14 ;  /* 0x0000000e03007388 */ /* 0x020fe80000000800 */
[----:B---3--:R-:W-:Y:S04]  /*1110*/  STS [R6+0x10], R29 ;  /* 0x0000101d06007388 */ /* 0x008fe80000000800 */
[----:B--2---:R-:W-:Y:S01]  /*1120*/  STS [R3+0x10], R26 ;  /* 0x0000101a03007388 */ /* 0x004fe20000000800 */
[----:B------:R-:W-:Y:S06]  /*1130*/  BAR.SYNC.DEFER_BLOCKING 0x0 ;  /* 0x0000000000007b1d */ /* 0x000fec0000010000 */
[----:B------:R-:W-:Y:S04]  /*1140*/  LDS R27, [R5] ;  /* 0x00000000051b7984 */ /* 0x000fe80000000800 */
[----:B------:R-:W0:Y:S04]  /*1150*/  LDS.128 R8, [R7] ;  /* 0x0000000007087984 */ /* 0x000e280000000c00 */
[----:B------:R-:W2:Y:S04]  /*1160*/  LDS R28, [R5+0x10] ;  /* 0x00001000051c7984 */ /* 0x000ea80000000800 */
[----:B------:R-:W3:Y:S04]  /*1170*/  LDS R12, [R5+0x20] ;  /* 0x00002000050c7984 */ /* 0x000ee80000000800 */
[----:B------:R-:W-:Y:S01]  /*1180*/  LDS R26, [R5+0x90] ;  /* 0x00009000051a7984 */ /* 0x000fe20000000800 */
[----:B0-----:R-:W-:-:S03]  /*1190*/  FFMA R13, R8, R27, R13 ;  /* 0x0000001b080d7223 */ /* 0x001fc6000000000d */
[----:B------:R-:W0:Y:S01]  /*11a0*/  LDS R27, [R5+0x30] ;  /* 0x00003000051b7984 */ /* 0x000e220000000800 */
[----:B--2---:R-:W-:-:S03]  /*11b0*/  FFMA R28, R8, R28, R15 ;  /* 0x0000001c081c7223 */ /* 0x004fc6000000000f */
[----:B------:R-:W2:Y:S01]  /*11c0*/  LDS R8, [R5+0x40] ;  /* 0x0000400005087984 */ /* 0x000ea20000000800 */
[----:B---3--:R-:W-:-:S03]  /*11d0*/  FFMA R13, R12, R9, R13 ;  /* 0x000000090c0d7223 */ /* 0x008fc6000000000d */
[----:B------:R-:W3:Y:S04]  /*11e0*/  LDS R12, [R5+0x50] ;  /* 0x00005000050c7984 */ /* 0x000ee80000000800 */
[----:B------:R-:W-:Y:S01]  /*11f0*/  LDS R15, [R5+0x70] ;  /* 0x00007000050f7984 */ /* 0x000fe20000000800 */
[----:B0-----:R-:W-:-:S03]  /*1200*/  FFMA R27, R27, R9, R28 ;  /* 0x000000091b1b7223 */ /* 0x001fc6000000001c */
[----:B------:R-:W0:Y:S01]  /*1210*/  LDS R9, [R5+0x60] ;  /* 0x0000600005097984 */ /* 0x000e220000000800 */
[----:B--2---:R-:W-:-:S03]  /*1220*/  FFMA R8, R8, R10, R13 ;  /* 0x0000000a08087223 */ /* 0x004fc6000000000d */
[----:B------:R-:W-:Y:S01]  /*1230*/  LDS R28, [R5+0xf0] ;  /* 0x0000f000051c7984 */ /* 0x000fe20000000800 */
[----:B---3--:R-:W-:-:S03]  /*1240*/  FFMA R12, R12, R10, R27 ;  /* 0x0000000a0c0c7223 */ /* 0x008fc6000000001b */
[----:B------:R-:W-:Y:S04]  /*1250*/  LDS R10, [R5+0x80] ;  /* 0x00008000050a7984 */ /* 0x000fe80000000800 */
[----:B------:R-:W-:Y:S01]  /*1260*/  LDS R27, [R5+0xb0] ;  /* 0x0000b000051b7984 */ /* 0x000fe20000000800 */
[-C--:B0-----:R-:W-:Y:S01]  /*1270*/  FFMA R9, R9, R11.reuse, R8 ;  /* 0x0000000b09097223 */ /* 0x081fe20000000008 */
[----:B------:R-:W-:Y:S02]  /*1280*/  FFMA R11, R15, R11, R12 ;  /* 0x0000000b0f0b7223 */ /* 0x000fe4000000000c */
[----:B------:R-:W-:Y:S04]  /*1290*/  LDS R8, [R5+0xa0] ;  /* 0x0000a00005087984 */ /* 0x000fe80000000800 */
[----:B------:R-:W0:Y:S02]  /*12a0*/  LDS.128 R12, [R7+0x10] ;  /* 0x00001000070c7984 */ /* 0x000e240000000c00 */
[----:B0-----:R-:W-:-:S02]  /*12b0*/  FFMA R26, R12, R26, R11 ;  /* 0x0000001a0c1a7223 */ /* 0x001fc4000000000b */
[----:B------:R-:W0:Y:S01]  /*12c0*/  LDS R11, [R5+0xc0] ;  /* 0x0000c000050b7984 */ /* 0x000e220000000800 */
[----:B------:R-:W-:-:S04]  /*12d0*/  FFMA R9, R12, R10, R9 ;  /* 0x0000000a0c097223 */ /* 0x000fc80000000009 */
[-C--:B------:R-:W-:Y:S01]  /*12e0*/  FFMA R12, R8, R13.reuse, R9 ;  /* 0x0000000d080c7223 */ /* 0x080fe20000000009 */
[----:B------:R-:W-:Y:S02]  /*12f0*/  FFMA R13, R27, R13, R26 ;  /* 0x0000000d1b0d7223 */ /* 0x000fe4000000001a */
[----:B------:R-:W2:Y:S04]  /*1300*/  LDS R26, [R5+0xd0] ;  /* 0x0000d000051a7984 */ /* 0x000ea80000000800 */
[----:B------:R-:W3:Y:S01]  /*1310*/  LDS R27, [R5+0xe0] ;  /* 0x0000e000051b7984 */ /* 0x000ee20000000800 */
[----:B------:R-:W-:Y:S02]  /*1320*/  IADD3 R9, PT, PT, R0, 0x8, RZ ;  /* 0x0000000800097810 */ /* 0x000fe40007ffe0ff */
[----:B------:R-:W-:-:S03]  /*1330*/  IADD3 R10, PT, PT, R4, 0x8, RZ ;  /* 0x00000008040a7810 */ /* 0x000fc60007ffe0ff */
[----:B------:R-:W-:Y:S01]  /*1340*/  IMAD.WIDE.U32 R8, R9, 0x4, R24 ;  /* 0x0000000409087825 */ /* 0x000fe200078e0018 */
[----:B------:R-:W-:Y:S03]  /*1350*/  BAR.SYNC.DEFER_BLOCKING 0x0 ;  /* 0x0000000000007b1d */ /* 0x000fe60000010000 */
[----:B0-----:R-:W-:Y:S01]  /*1360*/  FFMA R12, R11, R14, R12 ;  /* 0x0000000e0b0c7223 */ /* 0x001fe2000000000c */
[----:B------:R-:W-:Y:S02]  /*1370*/  IADD3 R11, PT, PT, R0, 0xc, RZ ;  /* 0x0000000c000b7810 */ /* 0x000fe40007ffe0ff */
[----:B------:R-:W4:Y:S03]  /*1380*/  LDG.E R29, desc[UR8][R8.64] ;  /* 0x00000008081d7981 */ /* 0x000f26000c1e1900 */
[----:B------:R-:W-:-:S05]  /*1390*/  IMAD.WIDE.U32 R24, R11, 0x4, R24 ;  /* 0x000000040b187825 */ /* 0x000fca00078e0018 */
[----:B------:R0:W5:Y:S02]  /*13a0*/  LDG.E R11, desc[UR8][R24.64] ;  /* 0x00000008180b7981 */ /* 0x000164000c1e1900 */
[----:B0-----:R-:W-:Y:S01]  /*13b0*/  IMAD.WIDE.U32 R24, R10, 0x4, R22 ;  /* 0x000000040a187825 */ /* 0x001fe200078e0016 */
[----:B------:R-:W-:-:S05]  /*13c0*/  IADD3 R10, PT, PT, R2, 0x8, RZ ;  /* 0x00000008020a7810 */ /* 0x000fca0007ffe0ff */
[----:B------:R-:W-:Y:S01]  /*13d0*/  IMAD.WIDE.U32 R22, R10, 0x4, R22 ;  /* 0x000000040a167825 */ /* 0x000fe200078e0016 */
[----:B------:R-:W5:Y:S05]  /*13e0*/  LDG.E R24, desc[UR8][R24.64] ;  /* 0x0000000818187981 */ /* 0x000f6a000c1e1900 */
[----:B------:R-:W5:Y:S01]  /*13f0*/  LDG.E R22, desc[UR8][R22.64] ;  /* 0x0000000816167981 */ /* 0x000f62000c1e1900 */
[----:B--2---:R-:W-:Y:S01]  /*1400*/  FFMA R13, R26, R14, R13 ;  /* 0x0000000e1a0d7223 */ /* 0x004fe2000000000d */
[----:B---3--:R-:W-:-:S03]  /*1410*/  FFMA R12, R27, R15, R12 ;  /* 0x0000000f1b0c7223 */ /* 0x008fc6000000000c */
[----:B------:R-:W-:Y:S01]  /*1420*/  FFMA R28, R28, R15, R13 ;  /* 0x0000000f1c1c7223 */ /* 0x000fe2000000000d */
[----:B------:R-:W-:Y:S02]  /*1430*/  IADD3 R0, PT, PT, R0, 0x10, RZ ;  /* 0x0000001000007810 */ /* 0x000fe40007ffe0ff */
[----:B------:R-:W-:Y:S02]  /*1440*/  IADD3 R2, PT, PT, R2, 0x10, RZ ;  /* 0x0000001002027810 */ /* 0x000fe40007ffe0ff */
[----:B------:R-:W-:Y:S01]  /*1450*/  IADD3 R4, PT, PT, R4, 0x10, RZ ;  /* 0x0000001004047810 */ /* 0x000fe20007ffe0ff */
[----:B------:R-:W-:Y:S02]  /*1460*/  UIADD3 UR5, UPT, UPT, UR5, 0x2, URZ ;  /* 0x0000000205057890 */ /* 0x000fe4000fffe0ff */
[----:B------:R-:W-:Y:S01]  /*1470*/  UPLOP3.LUT UP0, UPT, UPT, UPT, UPT, 0x40, 0x4 ;  /* 0x000000000004789c */ /* 0x000fe20003f0e870 */
[----:B----4-:R-:W-:Y:S04]  /*1480*/  STS [R6], R29 ;  /* 0x0000001d06007388 */ /* 0x010fe80000000800 */
[----:B-----5:R-:W-:Y:S04]  /*1490*/  STS [R3], R24 ;  /* 0x0000001803007388 */ /* 0x020fe80000000800 */
[----:B------:R-:W-:Y:S04]  /*14a0*/  STS [R6+0x10], R11 ;  /* 0x0000100b06007388 */ /* 0x000fe80000000800 */
[----:B------:R-:W-:Y:S01]  /*14b0*/  STS [R3+0x10], R22 ;  /* 0x0000101603007388 */ /* 0x000fe20000000800 */
[----:B------:R-:W-:Y:S06]  /*14c0*/  BAR.SYNC.DEFER_BLOCKING 0x0 ;  /* 0x0000000000007b1d */ /* 0x000fec0000010000 */
[----:B------:R-:W-:Y:S04]  /*14d0*/  LDS R23, [R5] ;  /* 0x0000000005177984 */ /* 0x000fe80000000800 */
[----:B------:R-:W0:Y:S04]  /*14e0*/  LDS.128 R8, [R7] ;  /* 0x0000000007087984 */ /* 0x000e280000000c00 */
[----:B------:R-:W2:Y:S04]  /*14f0*/  LDS R25, [R5+0x10] ;  /* 0x0000100005197984 */ /* 0x000ea80000000800 */
[----:B------:R-:W3:Y:S04]  /*1500*/  LDS R22, [R5+0x30] ;  /* 0x0000300005167984 */ /* 0x000ee80000000800 */
[----:B------:R-:W4:Y:S04]  /*1510*/  LDS R14, [R5+0x20] ;  /* 0x00002000050e7984 */ /* 0x000f280000000800 */
[----:B------:R-:W5:Y:S04]  /*1520*/  LDS R29, [R5+0x50] ;  /* 0x00005000051d7984 */ /* 0x000f680000000800 */
[----:B------:R-:W1:Y:S04]  /*1530*/  LDS R27, [R5+0x40] ;  /* 0x00004000051b7984 */ /* 0x000e680000000800 */
[----:B------:R-:W1:Y:S01]  /*1540*/  LDS R24, [R5+0x60] ;  /* 0x0000600005187984 */ /* 0x000e620000000800 */
[C---:B0-----:R-:W-:Y:S01]  /*1550*/  FFMA R23, R8.reuse, R23, R12 ;  /* 0x0000001708177223 */ /* 0x041fe2000000000c */
[----:B--2---:R-:W-:-:S02]  /*1560*/  FFMA R25, R8, R25, R28 ;  /* 0x0000001908197223 */ /* 0x004fc4000000001c */
[----:B------:R-:W0:Y:S02]  /*1570*/  LDS R8, [R5+0x70] ;  /* 0x0000700005087984 */ /* 0x000e240000000800 */
[-C--:B---3--:R-:W-:Y:S02]  /*1580*/  FFMA R22, R22, R9.reuse, R25 ;  /* 0x0000000916167223 */ /* 0x088fe40000000019 */
[----:B------:R-:W-:Y:S01]  /*1590*/  LDS R25, [R5+0xc0] ;  /* 0x0000c00005197984 */ /* 0x000fe20000000800 */
[----:B----4-:R-:W-:-:S03]  /*15a0*/  FFMA R26, R14, R9, R23 ;  /* 0x000000090e1a7223 */ /* 0x010fc60000000017 */
[----:B------:R-:W-:Y:S01]  /*15b0*/  LDS R9, [R5+0x80] ;  /* 0x0000800005097984 */ /* 0x000fe20000000800 */
[----:B-----5:R-:W-:-:S03]  /*15c0*/  FFMA R29, R29, R10, R22 ;  /* 0x0000000a1d1d7223 */ /* 0x020fc60000000016 */
[----:B------:R-:W2:Y:S01]  /*15d0*/  LDS.128 R12, [R7+0x10] ;  /* 0x00001000070c7984 */ /* 0x000ea20000000c00 */
[----:B-1----:R-:W-:-:S03]  /*15e0*/  FFMA R27, R27, R10, R26 ;  /* 0x0000000a1b1b7223 */ /* 0x002fc6000000001a */
[----:B------:R-:W1:Y:S04]  /*15f0*/  LDS R23, [R5+0x90] ;  /* 0x0000900005177984 */ /* 0x000e680000000800 */
[----:B------:R-:W3:Y:S01]  /*1600*/  LDS R10, [R5+0xa0] ;  /* 0x0000a000050a7984 */ /* 0x000ee20000000800 */
[----:B------:R-:W-:-:S03]  /*1610*/  FFMA R27, R24, R11, R27 ;  /* 0x0000000b181b7223 */ /* 0x000fc6000000001b */
[----:B------:R-:W-:Y:S04]  /*1620*/  LDS R24, [R5+0xe0] ;  /* 0x0000e00005187984 */ /* 0x000fe80000000800 */
[----:B------:R-:W-:Y:S01]  /*1630*/  LDS R22, [R5+0xf0] ;  /* 0x0000f00005167984 */ /* 0x000fe20000000800 */
[----:B0-----:R-:W-:-:S03]  /*1640*/  FFMA R26, R8, R11, R29 ;  /* 0x0000000b081a7223 */ /* 0x001fc6000000001d */
[----:B------:R-:W0:Y:S04]  /*1650*/  LDS R8, [R5+0xb0] ;  /* 0x0000b00005087984 */ /* 0x000e280000000800 */
[----:B------:R-:W4:Y:S01]  /*1660*/  LDS R11, [R5+0xd0] ;  /* 0x0000d000050b7984 */ /* 0x000f220000000800 */
[C---:B--2---:R-:W-:Y:S01]  /*1670*/  FFMA R9, R12.reuse, R9, R27 ;  /* 0x000000090c097223 */ /* 0x044fe2000000001b */
[----:B-1----:R-:W-:-:S03]  /*1680*/  FFMA R23, R12, R23, R26 ;  /* 0x000000170c177223 */ /* 0x002fc6000000001a */
[----:B---3--:R-:W-:-:S04]  /*1690*/  FFMA R10, R10, R13, R9 ;  /* 0x0000000d0a0a7223 */ /* 0x008fc80000000009 */
[----:B------:R-:W-:Y:S01]  /*16a0*/  FFMA R25, R25, R14, R10 ;  /* 0x0000000e19197223 */ /* 0x000fe2000000000a */
[----:B0-----:R-:W-:-:S03]  /*16b0*/  FFMA R8, R8, R13, R23 ;  /* 0x0000000d08087223 */ /* 0x001fc60000000017 */
[----:B------:R-:W-:Y:S01]  /*16c0*/  FFMA R13, R24, R15, R25 ;  /* 0x0000000f180d7223 */ /* 0x000fe20000000019 */
[----:B----4-:R-:W-:-:S04]  /*16d0*/  FFMA R11, R11, R14, R8 ;  /* 0x0000000e0b0b7223 */ /* 0x010fc80000000008 */
[----:B------:R-:W-:Y:S01]  /*16e0*/  FFMA R15, R22, R15, R11 ;  /* 0x0000000f160f7223 */ /* 0x000fe2000000000b */
[----:B------:R-:W-:Y:S06]  /*16f0*/  BAR.SYNC.DEFER_BLOCKING 0x0 ;  /* 0x0000000000007b1d */ /* 0x000fec0000010000 */
.L_x_4:
[----:B------:R-:W-:-:S09]  /*1700*/  UISETP.NE.OR UP0, UPT, UR5, URZ, UP0 ;  /* 0x000000ff0500728c */ /* 0x000fd20008705670 */
[----:B------:R-:W-:Y:S05]  /*1710*/  BRA.U !UP0, `(.L_x_0) ;  /* 0x0000000108dc7547 */ /* 0x000fea000b800000 */
.L_x_1:
[C---:B------:R-:W-:Y:S01]  /*1720*/  IADD3 R25, PT, PT, R0.reuse, 0x4, RZ ;  /* 0x0000000400197810 */ /* 0x040fe20007ffe0ff */
[----:B-1----:R-:W-:-:S04]  /*1730*/  IMAD.WIDE.U32 R28, R0, 0x4, R20 ;  /* 0x00000004001c7825 */ /* 0x002fc800078e0014 */
[----:B--2---:R-:W-:Y:S02]  /*1740*/  IMAD.WIDE.U32 R26, R4, 0x4, R18 ;  /* 0x00000004041a7825 */ /* 0x004fe400078e0012 */
[----:B------:R-:W2:Y:S02]  /*1750*/  LDG.E R29, desc[UR8][R28.64] ;  /* 0x000000081c1d7981 */ /* 0x000ea4000c1e1900 */
[----:B------:R-:W-:Y:S02]  /*1760*/  IMAD.WIDE.U32 R24, R25, 0x4, R20 ;  /* 0x0000000419187825 */ /* 0x000fe400078e0014 */
[----:B------:R-:W3:Y:S02]  /*1770*/  LDG.E R26, desc[UR8][R26.64] ;  /* 0x000000081a1a7981 */ /* 0x000ee4000c1e1900 */
[----:B------:R-:W-:Y:S02]  /*1780*/  IMAD.WIDE.U32 R22, R2, 0x4, R18 ;  /* 0x0000000402167825 */ /* 0x000fe400078e0012 */
[----:B------:R-:W4:Y:S04]  /*1790*/  LDG.E R24, desc[UR8][R24.64] ;  /* 0x0000000818187981 */ /* 0x000f28000c1e1900 */
[----:B------:R-:W5:Y:S01]  /*17a0*/  LDG.E R22, desc[UR8][R22.64] ;  /* 0x0000000816167981 */ /* 0x000f62000c1e1900 */
[----:B------:R-:W-:-:S04]  /*17b0*/  UIADD3 UR5, UPT, UPT, UR5, 0x1, URZ ;  /* 0x0000000105057890 */ /* 0x000fc8000fffe0ff */
[----:B------:R-:W-:Y:S01]  /*17c0*/  UISETP.NE.AND UP0, UPT, UR5, URZ, UPT ;  /* 0x000000ff0500728c */ /* 0x000fe2000bf05270 */
[----:B------:R-:W-:Y:S02]  /*17d0*/  IADD3 R4, PT, PT, R4, 0x8, RZ ;  /* 0x0000000804047810 */ /* 0x000fe40007ffe0ff */
[----:B------:R-:W-:Y:S02]  /*17e0*/  IADD3 R0, PT, PT, R0, 0x8, RZ ;  /* 0x0000000800007810 */ /* 0x000fe40007ffe0ff */
[----:B------:R-:W-:Y:S01]  /*17f0*/  IADD3 R2, PT, PT, R2, 0x8, RZ ;  /* 0x0000000802027810 */ /* 0x000fe20007ffe0ff */
[----:B--2---:R-:W-:Y:S04]  /*1800*/  STS [R6], R29 ;  /* 0x0000001d06007388 */ /* 0x004fe80000000800 */
[----:B---3--:R-:W-:Y:S04]  /*1810*/  STS [R3], R26 ;  /* 0x0000001a03007388 */ /* 0x008fe80000000800 */
[----:B----4-:R-:W-:Y:S04]  /*1820*/  STS [R6+0x10], R24 ;  /* 0x0000101806007388 */ /* 0x010fe80000000800 */
[----:B-----5:R-:W-:Y:S01]  /*1830*/  STS [R3+0x10], R22 ;  /* 0x0000101603007388 */ /* 0x020fe20000000800 */
[----:B------:R-:W-:Y:S06]  /*1840*/  BAR.SYNC.DEFER_BLOCKING 0x0 ;  /* 0x0000000000007b1d */ /* 0x000fec0000010000 */
[----:B------:R-:W-:Y:S04]  /*1850*/  LDS R14, [R5] ;  /* 0x00000000050e7984 */ /* 0x000fe80000000800 */
[----:B------:R-:W0:Y:S04]  /*1860*/  LDS.128 R8, [R7] ;  /* 0x0000000007087984 */ /* 0x000e280000000c00 */
[----:B------:R-:W1:Y:S04]  /*1870*/  LDS R28, [R5+0x10] ;  /* 0x00001000051c7984 */ /* 0x000e680000000800 */
[----:B------:R-:W2:Y:S04]  /*1880*/  LDS R27, [R5+0x20] ;  /* 0x00002000051b7984 */ /* 0x000ea80000000800 */
[----:B------:R-:W3:Y:S04]  /*1890*/  LDS R12, [R5+0x30] ;  /* 0x00003000050c7984 */ /* 0x000ee80000000800 */
[----:B------:R-:W4:Y:S04]  /*18a0*/  LDS R23, [R5+0x40] ;  /* 0x0000400005177984 */ /* 0x000f280000000800 */
[----:B------:R-:W5:Y:S04]  /*18b0*/  LDS R25, [R5+0x50] ;  /* 0x0000500005197984 */ /* 0x000f680000000800 */
[----:B------:R-:W5:Y:S01]  /*18c0*/  LDS R22, [R5+0x60] ;  /* 0x0000600005167984 */ /* 0x000f620000000800 */
[C---:B0-----:R-:W-:Y:S01]  /*18d0*/  FFMA R14, R8.reuse, R14, R13 ;  /* 0x0000000e080e7223 */ /* 0x041fe2000000000d */
[----:B-1----:R-:W-:-:S02]  /*18e0*/  FFMA R15, R8, R28, R15 ;  /* 0x0000001c080f7223 */ /* 0x002fc4000000000f */
[----:B------:R-:W0:Y:S01]  /*18f0*/  LDS R8, [R5+0x70] ;  /* 0x0000700005087984 */ /* 0x000e220000000800 */
[-C--:B--2---:R-:W-:Y:S01]  /*1900*/  FFMA R24, R27, R9.reuse, R14 ;  /* 0x000000091b187223 */ /* 0x084fe2000000000e */
[----:B---3--:R-:W-:Y:S02]  /*1910*/  FFMA R26, R12, R9, R15 ;  /* 0x000000090c1a7223 */ /* 0x008fe4000000000f */
[----:B------:R-:W-:Y:S01]  /*1920*/  LDS R9, [R5+0x80] ;  /* 0x0000800005097984 */ /* 0x000fe20000000800 */
[----:B----4-:R-:W-:-:S03]  /*1930*/  FFMA R27, R23, R10, R24 ;  /* 0x0000000a171b7223 */ /* 0x010fc60000000018 */
[----:B------:R-:W1:Y:S01]  /*1940*/  LDS.128 R12, [R7+0x10] ;  /* 0x00001000070c7984 */ /* 0x000e620000000c00 */
[----:B-----5:R-:W-:-:S03]  /*1950*/  FFMA R25, R25, R10, R26 ;  /* 0x0000000a19197223 */ /* 0x020fc6000000001a */
[----:B------:R-:W2:Y:S04]  /*1960*/  LDS R23, [R5+0x90] ;  /* 0x0000900005177984 */ /* 0x000ea80000000800 */
[----:B------:R-:W3:Y:S01]  /*1970*/  LDS R10, [R5+0xa0] ;  /* 0x0000a000050a7984 */ /* 0x000ee20000000800 */
[----:B------:R-:W-:-:S03]  /*1980*/  FFMA R27, R22, R11, R27 ;  /* 0x0000000b161b7223 */ /* 0x000fc6000000001b */
[----:B------:R-:W-:Y:S04]  /*1990*/  LDS R24, [R5+0xe0] ;  /* 0x0000e00005187984 */ /* 0x000fe80000000800 */
[----:B------:R-:W-:Y:S01]  /*19a0*/  LDS R22, [R5+0xf0] ;  /* 0x0000f00005167984 */ /* 0x000fe20000000800 */
[----:B0-----:R-:W-:-:S03]  /*19b0*/  FFMA R26, R8, R11, R25 ;  /* 0x0000000b081a7223 */ /* 0x001fc60000000019 */
[----:B------:R-:W0:Y:S04]  /*19c0*/  LDS R8, [R5+0xb0] ;  /* 0x0000b00005087984 */ /* 0x000e280000000800 */
[----:B------:R-:W4:Y:S04]  /*19d0*/  LDS R25, [R5+0xc0] ;  /* 0x0000c00005197984 */ /* 0x000f280000000800 */
[----:B------:R-:W5:Y:S01]  /*19e0*/  LDS R11, [R5+0xd0] ;  /* 0x0000d000050b7984 */ /* 0x000f620000000800 */
[C---:B-1----:R-:W-:Y:S01]  /*19f0*/  FFMA R9, R12.reuse, R9, R27 ;  /* 0x000000090c097223 */ /* 0x042fe2000000001b */
[----:B--2---:R-:W-:-:S03]  /*1a00*/  FFMA R23, R12, R23, R26 ;  /* 0x000000170c177223 */ /* 0x004fc6000000001a */
[-C--:B---3--:R-:W-:Y:S01]  /*1a10*/  FFMA R10, R10, R13.reuse, R9 ;  /* 0x0000000d0a0a7223 */ /* 0x088fe20000000009 */
[----:B0-----:R-:W-:-:S03]  /*1a20*/  FFMA R8, R8, R13, R23 ;  /* 0x0000000d08087223 */ /* 0x001fc60000000017 */
[-C--:B----4-:R-:W-:Y:S01]  /*1a30*/  FFMA R25, R25, R14.reuse, R10 ;  /* 0x0000000e19197223 */ /* 0x090fe2000000000a */
[----:B-----5:R-:W-:-:S03]  /*1a40*/  FFMA R11, R11, R14, R8 ;  /* 0x0000000e0b0b7223 */ /* 0x020fc60000000008 */
[-C--:B------:R-:W-:Y:S01]  /*1a50*/  FFMA R13, R24, R15.reuse, R25 ;  /* 0x0000000f180d7223 */ /* 0x080fe20000000019 */
[----:B------:R-:W-:Y:S01]  /*1a60*/  FFMA R15, R22, R15, R11 ;  /* 0x0000000f160f7223 */ /* 0x000fe2000000000b */
[----:B------:R-:W-:Y:S06]  /*1a70*/  BAR.SYNC.DEFER_BLOCKING 0x0 ;  /* 0x0000000000007b1d */ /* 0x000fec0000010000 */
[----:B------:R-:W-:Y:S05]  /*1a80*/  BRA.U UP0, `(.L_x_1) ;  /* 0xfffffffd00247547 */ /* 0x000fea000b83ffff */
.L_x_0:
[----:B------:R-:W0:Y:S01]  /*1a90*/  LDC.64 R2, c[0x0][0x390] ;  /* 0x0000e400ff027b82 */ /* 0x000e220000000a00 */
[----:B------:R-:W-:-:S04]  /*1aa0*/  IMAD R17, R17, UR10, R16 ;  /* 0x0000000a11117c24 */ /* 0x000fc8000f8e0210 */
[----:B0-----:R-:W-:-:S05]  /*1ab0*/  IMAD.WIDE R2, R17, 0x4, R2 ;  /* 0x0000000411027825 */ /* 0x001fca00078e0202 */
[----:B------:R-:W-:Y:S04]  /*1ac0*/  STG.E desc[UR8][R2.64], R13 ;  /* 0x0000000d02007986 */ /* 0x000fe8000c101908 */
[----:B------:R-:W-:Y:S01]  /*1ad0*/  STG.E desc[UR8][R2.64+0x10], R15 ;  /* 0x0000100f02007986 */ /* 0x000fe2000c101908 */
[----:B------:R-:W-:Y:S05]  /*1ae0*/  EXIT ;  /* 0x000000000000794d */ /* 0x000fea0003800000 */
.L_x_5:
[----:B------:R-:W-:-:S00]  /*1af0*/  BRA `(.L_x_5) ;  /* 0xfffffffc00fc7947 */ /* 0x000fc0000383ffff */
[----:B------:R-:W-:-:S00]  /*1b00*/  NOP ;  /* 0x0000000000007918 */ /* 0x000fc00000000000 */
[----:B------:R-:W-:-:S00]  /*1b10*/  NOP ;  /* 0x0000000000007918 */ /* 0x000fc00000000000 */
[----:B------:R-:W-:-:S00]  /*1b20*/  NOP ;  /* 0x0000000000007918 */ /* 0x000fc00000000000 */
[----:B------:R-:W-:-:S00]  /*1b30*/  NOP ;  /* 0x0000000000007918 */ /* 0x000fc00000000000 */
[----:B------:R-:W-:-:S00]  /*1b40*/  NOP ;  /* 0x0000000000007918 */ /* 0x000fc00000000000 */
[----:B------:R-:W-:-:S00]  /*1b50*/  NOP ;  /* 0x0000000000007918 */ /* 0x000fc00000000000 */
[----:B------:R-:W-:-:S00]  /*1b60*/  NOP ;  /* 0x0000000000007918 */ /* 0x000fc00000000000 */
[----:B------:R-:W-:-:S00]  /*1b70*/  NOP ;  /* 0x0000000000007918 */ /* 0x000fc00000000000 */
.L_x_6:


//--------------------- .nv.shared._Z6matMulPfS_S_i --------------------------
	.section	.nv.shared._Z6matMulPfS_S_i,"aw",@nobits
	.sectionflags	@""
	.align	4
.nv.shared._Z6matMulPfS_S_i:
	.zero		1536


//--------------------- .nv.shared.reserved.0     --------------------------
	.section	.nv.shared.reserved.0,"aw",@nobits
	.weak		__nv_reservedSMEM_offset_0_alias
	.size		__nv_reservedSMEM_offset_0_alias, 0, 64
	.other		__nv_reservedSMEM_offset_0_alias,@"STO_CUDA_RESERVED_SHARED STV_DEFAULT"
__nv_reservedSMEM_offset_0_alias:
	.zero		0
	.zero		64


//--------------------- .nv.constant0._Z6matMulPfS_S_i --------------------------
	.section	.nv.constant0._Z6matMulPfS_S_i,"a",@progbits
	.sectionflags	@""
	.align	4
.nv.constant0._Z6matMulPfS_S_i:
	.zero		924


//--------------------- SYMBOLS --------------------------

	.type		.nv.reservedSmem.offset0,@object
	.size		.nv.reservedSmem.offset0,0x4
	.type		.nv.reservedSmem.cap,@object
	.size		.nv.reservedSmem.cap,0x4
